//
// Generated by NVIDIA NVVM Compiler
//
// Compiler Build ID: CL-36424714
// Cuda compilation tools, release 13.0, V13.0.88
// Based on NVVM 20.0.0
//

.version 9.0
.target sm_100
.address_size 64

	// .globl	_Z4testmP10SeedsArrayPj

.visible .entry _Z4testmP10SeedsArrayPj(
	.param .u64 _Z4testmP10SeedsArrayPj_param_0,
	.param .u64 .ptr .align 1 _Z4testmP10SeedsArrayPj_param_1,
	.param .u64 .ptr .align 1 _Z4testmP10SeedsArrayPj_param_2
)
{
	.reg .pred 	%p<8>;
	.reg .b32 	%r<6>;
	.reg .b64 	%rd<114>;

	ld.param.u64 	%rd18, [_Z4testmP10SeedsArrayPj_param_0];
	ld.param.u64 	%rd14, [_Z4testmP10SeedsArrayPj_param_1];
	ld.param.u64 	%rd15, [_Z4testmP10SeedsArrayPj_param_2];
	mov.u32 	%r2, %ctaid.x;
	mov.u32 	%r3, %ntid.x;
	mul.lo.s32 	%r4, %r2, %r3;
	cvt.u64.u32 	%rd19, %r4;
	mov.u32 	%r5, %tid.x;
	cvt.u64.u32 	%rd20, %r5;
	add.s64 	%rd21, %rd19, %rd20;
	add.s64 	%rd1, %rd21, %rd18;
	mov.b64 	%rd108, 0;
	mov.u64 	%rd110, %rd108;
	mov.u64 	%rd111, %rd108;
	mov.u64 	%rd112, %rd108;
	mov.u64 	%rd113, %rd1;
$L__BB0_1:
	mad.lo.s64 	%rd22, %rd113, 25214903917, 11;
	shr.u64 	%rd23, %rd22, 42;
	and.b64  	%rd24, %rd23, 63;
	mad.lo.s64 	%rd25, %rd113, 8602081037417187945, 277363943098;
	shr.u64 	%rd26, %rd25, 42;
	and.b64  	%rd27, %rd26, 63;
	sub.s64 	%rd28, %rd24, %rd27;
	add.s64 	%rd29, %rd28, %rd111;
	mad.lo.s64 	%rd30, %rd113, 2360119957213856949, 2389171320405252413;
	shr.u64 	%rd31, %rd30, 42;
	and.b64  	%rd32, %rd31, 63;
	mad.lo.s64 	%rd33, %rd113, 5985058416696778513, -8542997297661424380;
	and.b64  	%rd34, %rd33, 281474976710655;
	shr.u64 	%rd35, %rd33, 42;
	and.b64  	%rd36, %rd35, 63;
	sub.s64 	%rd37, %rd32, %rd36;
	add.s64 	%rd38, %rd37, %rd110;
	mul.lo.s64 	%rd39, %rd29, %rd29;
	mad.lo.s64 	%rd40, %rd38, %rd38, %rd39;
	setp.gt.u64 	%p1, %rd40, %rd112;
	max.u64 	%rd41, %rd40, %rd112;
	selp.b64 	%rd42, %rd108, %rd109, %p1;
	mad.lo.s64 	%rd43, %rd113, 8899233814207381565, 1952413064874484415;
	shr.u64 	%rd44, %rd43, 42;
	and.b64  	%rd45, %rd44, 63;
	mad.lo.s64 	%rd46, %rd113, 3291645168302270457, 7610264652607923550;
	shr.u64 	%rd47, %rd46, 42;
	and.b64  	%rd48, %rd47, 63;
	sub.s64 	%rd49, %rd45, %rd48;
	add.s64 	%rd50, %rd49, %rd29;
	mad.lo.s64 	%rd51, %rd113, 2214706399480527621, 6924873356513795345;
	shr.u64 	%rd52, %rd51, 42;
	and.b64  	%rd53, %rd52, 63;
	mad.lo.s64 	%rd54, %rd34, 5985058416696778513, -8542997297661424380;
	and.b64  	%rd55, %rd54, 281474976710655;
	shr.u64 	%rd56, %rd54, 42;
	and.b64  	%rd57, %rd56, 63;
	sub.s64 	%rd58, %rd53, %rd57;
	add.s64 	%rd59, %rd58, %rd38;
	mul.lo.s64 	%rd60, %rd50, %rd50;
	mad.lo.s64 	%rd61, %rd59, %rd59, %rd60;
	setp.gt.u64 	%p2, %rd61, %rd41;
	max.u64 	%rd62, %rd61, %rd41;
	add.s64 	%rd63, %rd108, 1;
	selp.b64 	%rd64, %rd63, %rd42, %p2;
	mad.lo.s64 	%rd65, %rd113, 5007898580609427213, 5255849032164097203;
	shr.u64 	%rd66, %rd65, 42;
	and.b64  	%rd67, %rd66, 63;
	mad.lo.s64 	%rd68, %rd113, 8516608297355546249, 5002501197739141698;
	shr.u64 	%rd69, %rd68, 42;
	and.b64  	%rd70, %rd69, 63;
	sub.s64 	%rd71, %rd67, %rd70;
	add.s64 	%rd72, %rd71, %rd50;
	mad.lo.s64 	%rd73, %rd113, -6532942138647722411, 6451472100102392357;
	shr.u64 	%rd74, %rd73, 42;
	and.b64  	%rd75, %rd74, 63;
	mad.lo.s64 	%rd76, %rd55, 5985058416696778513, -8542997297661424380;
	and.b64  	%rd77, %rd76, 281474976710655;
	shr.u64 	%rd78, %rd76, 42;
	and.b64  	%rd79, %rd78, 63;
	sub.s64 	%rd80, %rd75, %rd79;
	add.s64 	%rd81, %rd80, %rd59;
	mul.lo.s64 	%rd82, %rd72, %rd72;
	mad.lo.s64 	%rd83, %rd81, %rd81, %rd82;
	setp.gt.u64 	%p3, %rd83, %rd62;
	max.u64 	%rd84, %rd83, %rd62;
	add.s64 	%rd85, %rd108, 2;
	selp.b64 	%rd86, %rd85, %rd64, %p3;
	mad.lo.s64 	%rd87, %rd113, 4344684902833760989, -1884212709980651033;
	shr.u64 	%rd88, %rd87, 42;
	and.b64  	%rd89, %rd88, 63;
	mad.lo.s64 	%rd90, %rd113, -5454294461703041511, 9013833073771616614;
	shr.u64 	%rd91, %rd90, 42;
	and.b64  	%rd92, %rd91, 63;
	sub.s64 	%rd93, %rd89, %rd92;
	add.s64 	%rd111, %rd93, %rd72;
	mad.lo.s64 	%rd94, %rd113, 3698312378660337317, 4356826216166814841;
	shr.u64 	%rd95, %rd94, 42;
	and.b64  	%rd96, %rd95, 63;
	mad.lo.s64 	%rd97, %rd77, 5985058416696778513, -8542997297661424380;
	and.b64  	%rd113, %rd97, 281474976710655;
	shr.u64 	%rd98, %rd97, 42;
	and.b64  	%rd99, %rd98, 63;
	sub.s64 	%rd100, %rd96, %rd99;
	add.s64 	%rd110, %rd100, %rd81;
	mul.lo.s64 	%rd101, %rd111, %rd111;
	mad.lo.s64 	%rd102, %rd110, %rd110, %rd101;
	setp.gt.u64 	%p4, %rd102, %rd84;
	max.u64 	%rd112, %rd102, %rd84;
	add.s64 	%rd103, %rd108, 3;
	selp.b64 	%rd109, %rd103, %rd86, %p4;
	add.s64 	%rd108, %rd108, 4;
	setp.ne.s64 	%p5, %rd108, 1000;
	@%p5 bra 	$L__BB0_1;
	setp.lt.u64 	%p6, %rd112, 30000000;
	@%p6 bra 	$L__BB0_5;
	cvta.to.global.u64 	%rd104, %rd15;
	atom.global.add.u32 	%r1, [%rd104], 1;
	setp.gt.u32 	%p7, %r1, 1023;
	@%p7 bra 	$L__BB0_5;
	cvta.to.global.u64 	%rd105, %rd14;
	mul.wide.u32 	%rd106, %r1, 24;
	add.s64 	%rd107, %rd105, %rd106;
	st.global.u64 	[%rd107], %rd1;
	st.global.u64 	[%rd107+8], %rd109;
	st.global.u64 	[%rd107+16], %rd112;
$L__BB0_5:
	ret;

}


// ===== COMPILED SASS (sm_100) =====

	.target	sm_100

	.elftype	@"ET_EXEC"


//--------------------- .note.nv.tkinfo           --------------------------
	.section	.note.nv.tkinfo,"",@"SHT_NOTE"
	.sectionflags	@"SHF_NOTE_NV_TKINFO"
	.tkinfo
        /*0018*/ 	.word	0x00000002
        /*0030*/ 	.string	""
        /*0030*/ 	.string	"ptxas"
        /*0030*/ 	.string	"Cuda compilation tools, release 13.0, V13.0.88"
        /*0030*/ 	.string	"Build cuda_13.0.r13.0/compiler.36424714_0"
        /*0030*/ 	.string	"-arch sm_100 -m 64 "



//--------------------- .note.nv.cuinfo           --------------------------
	.section	.note.nv.cuinfo,"",@"SHT_NOTE"
	.sectionflags	@"SHF_NOTE_NV_CUINFO"
        /*0018*/ 	.short	0x0002
        /*001a*/ 	.short	0x0064
        /*001c*/ 	.short	0x0082
	.zero		2


//--------------------- .nv.info                  --------------------------
	.section	.nv.info,"",@"SHT_CUDA_INFO"
	.align	4


	//----- nvinfo : EIATTR_REGCOUNT
	.align		4
        /*0000*/ 	.byte	0x04, 0x2f
        /*0002*/ 	.short	(.L_1 - .L_0)
	.align		4
.L_0:
        /*0004*/ 	.word	index@(_Z4testmP10SeedsArrayPj)
        /*0008*/ 	.word	0x00000020


	//----- nvinfo : EIATTR_FRAME_SIZE
	.align		4
.L_1:
        /*000c*/ 	.byte	0x04, 0x11
        /*000e*/ 	.short	(.L_3 - .L_2)
	.align		4
.L_2:
        /*0010*/ 	.word	index@(_Z4testmP10SeedsArrayPj)
        /*0014*/ 	.word	0x00000000


	//----- nvinfo : EIATTR_MIN_STACK_SIZE
	.align		4
.L_3:
        /*0018*/ 	.byte	0x04, 0x12
        /*001a*/ 	.short	(.L_5 - .L_4)
	.align		4
.L_4:
        /*001c*/ 	.word	index@(_Z4testmP10SeedsArrayPj)
        /*0020*/ 	.word	0x00000000
.L_5:


//--------------------- .nv.compat                --------------------------
	.section	.nv.compat,"",@"SHT_CUDA_COMPAT_INFO"
	.align	4
        /*0000*/ 	.byte	0x02, 0x09, 0x00, 0x00, 0x02, 0x02, 0x01, 0x00, 0x02, 0x05, 0x05, 0x00, 0x03, 0x07, 0x01, 0x01
        /*0010*/ 	.byte	0x02, 0x03, 0x00, 0x00, 0x02, 0x06, 0x01, 0x00, 0x04, 0x0b, 0x08, 0x00, 0x09, 0x00, 0x00, 0x00
        /*0020*/ 	.byte	0x00, 0x00, 0x00, 0x00


//--------------------- .nv.info._Z4testmP10SeedsArrayPj --------------------------
	.section	.nv.info._Z4testmP10SeedsArrayPj,"",@"SHT_CUDA_INFO"
	.sectionflags	@""
	.align	4


	//----- nvinfo : EIATTR_CUDA_API_VERSION
	.align		4
        /*0000*/ 	.byte	0x04, 0x37
        /*0002*/ 	.short	(.L_7 - .L_6)
.L_6:
        /*0004*/ 	.word	0x00000082


	//----- nvinfo : EIATTR_KPARAM_INFO
	.align		4
.L_7:
        /*0008*/ 	.byte	0x04, 0x17
        /*000a*/ 	.short	(.L_9 - .L_8)
.L_8:
        /*000c*/ 	.word	0x00000000
        /*0010*/ 	.short	0x0002
        /*0012*/ 	.short	0x0010
        /*0014*/ 	.byte	0x00, 0xf5, 0x21, 0x00


	//----- nvinfo : EIATTR_KPARAM_INFO
	.align		4
.L_9:
        /*0018*/ 	.byte	0x04, 0x17
        /*001a*/ 	.short	(.L_11 - .L_10)
.L_10:
        /*001c*/ 	.word	0x00000000
        /*0020*/ 	.short	0x0001
        /*0022*/ 	.short	0x0008
        /*0024*/ 	.byte	0x00, 0xf5, 0x21, 0x00


	//----- nvinfo : EIATTR_KPARAM_INFO
	.align		4
.L_11:
        /*0028*/ 	.byte	0x04, 0x17
        /*002a*/ 	.short	(.L_13 - .L_12)
.L_12:
        /*002c*/ 	.word	0x00000000
        /*0030*/ 	.short	0x0000
        /*0032*/ 	.short	0x0000
        /*0034*/ 	.byte	0x00, 0xf0, 0x21, 0x00


	//----- nvinfo : EIATTR_SPARSE_MMA_MASK
	.align		4
.L_13:
        /*0038*/ 	.byte	0x03, 0x50
        /*003a*/ 	.short	0x0000


	//----- nvinfo : EIATTR_MAXREG_COUNT
	.align		4
        /*003c*/ 	.byte	0x03, 0x1b
        /*003e*/ 	.short	0x00ff


	//----- nvinfo : EIATTR_MERCURY_ISA_VERSION
	.align		4
        /*0040*/ 	.byte	0x03, 0x5f
        /*0042*/ 	.short	0x0101


	//----- nvinfo : EIATTR_INT_WARP_WIDE_INSTR_OFFSETS
	.align		4
        /*0044*/ 	.byte	0x04, 0x31
        /*0046*/ 	.short	(.L_15 - .L_14)


	//   ....[0]....
.L_14:
        /*0048*/ 	.word	0x00000ea0


	//   ....[1]....
        /*004c*/ 	.word	0x00000f40


	//----- nvinfo : EIATTR_VRC_CTA_INIT_COUNT
	.align		4
.L_15:
        /*0050*/ 	.byte	0x02, 0x4a
	.zero		1
	.zero		1


	//----- nvinfo : EIATTR_EXIT_INSTR_OFFSETS
	.align		4
        /*0054*/ 	.byte	0x04, 0x1c
        /*0056*/ 	.short	(.L_17 - .L_16)


	//   ....[0]....
.L_16:
        /*0058*/ 	.word	0x00000e80


	//   ....[1]....
        /*005c*/ 	.word	0x00000f70


	//   ....[2]....
        /*0060*/ 	.word	0x00000fe0


	//----- nvinfo : EIATTR_CBANK_PARAM_SIZE
	.align		4
.L_17:
        /*0064*/ 	.byte	0x03, 0x19
        /*0066*/ 	.short	0x0018


	//----- nvinfo : EIATTR_PARAM_CBANK
	.align		4
        /*0068*/ 	.byte	0x04, 0x0a
        /*006a*/ 	.short	(.L_19 - .L_18)
	.align		4
.L_18:
        /*006c*/ 	.word	index@(.nv.constant0._Z4testmP10SeedsArrayPj)
        /*0070*/ 	.short	0x0380
        /*0072*/ 	.short	0x0018


	//----- nvinfo : EIATTR_SW_WAR
	.align		4
.L_19:
        /*0074*/ 	.byte	0x04, 0x36
        /*0076*/ 	.short	(.L_21 - .L_20)
.L_20:
        /*0078*/ 	.word	0x00000008
.L_21:


//--------------------- .nv.callgraph             --------------------------
	.section	.nv.callgraph,"",@"SHT_CUDA_CALLGRAPH"
	.align	4
	.sectionentsize	8
	.align		4
        /*0000*/ 	.word	0x00000000
	.align		4
        /*0004*/ 	.word	0xffffffff
	.align		4
        /*0008*/ 	.word	0x00000000
	.align		4
        /*000c*/ 	.word	0xfffffffe
	.align		4
        /*0010*/ 	.word	0x00000000
	.align		4
        /*0014*/ 	.word	0xfffffffd
	.align		4
        /*0018*/ 	.word	0x00000000
	.align		4
        /*001c*/ 	.word	0xfffffffc


//--------------------- .text._Z4testmP10SeedsArrayPj --------------------------
	.section	.text._Z4testmP10SeedsArrayPj,"ax",@progbits
	.align	128
        .global         _Z4testmP10SeedsArrayPj
        .type           _Z4testmP10SeedsArrayPj,@function
        .size           _Z4testmP10SeedsArrayPj,(.L_x_2 - _Z4testmP10SeedsArrayPj)
        .other          _Z4testmP10SeedsArrayPj,@"STO_CUDA_ENTRY STV_DEFAULT"
_Z4testmP10SeedsArrayPj:
.text._Z4testmP10SeedsArrayPj:
[----:B------:R-:W-:Y:S01]  /*0000*/  LDC R1, c[0x0][0x37c] ;  /* 0x0000df00ff017b82 */ /* 0x000fe20000000800 */
[----:B------:R-:W0:Y:S07]  /*0010*/  S2R R11, SR_TID.X ;  /* 0x00000000000b7919 */ /* 0x000e2e0000002100 */
[----:B------:R-:W1:Y:S01]  /*0020*/  S2UR UR4, SR_CTAID.X ;  /* 0x00000000000479c3 */ /* 0x000e620000002500 */
[----:B------:R-:W1:Y:S01]  /*0030*/  LDCU UR5, c[0x0][0x360] ;  /* 0x00006c00ff0577ac */ /* 0x000e620008000800 */
[----:B------:R-:W-:Y:S01]  /*0040*/  IMAD.MOV.U32 R0, RZ, RZ, RZ ;  /* 0x000000ffff007224 */ /* 0x000fe200078e00ff */
[----:B------:R-:W-:Y:S01]  /*0050*/  CS2R R20, SRZ ;  /* 0x0000000000147805 */ /* 0x000fe2000001ff00 */
[----:B------:R-:W-:Y:S01]  /*0060*/  IMAD.MOV.U32 R9, RZ, RZ, RZ ;  /* 0x000000ffff097224 */ /* 0x000fe200078e00ff */
[----:B------:R-:W-:-:S03]  /*0070*/  CS2R R22, SRZ ;  /* 0x0000000000167805 */ /* 0x000fc6000001ff00 */
[----:B------:R-:W0:Y:S01]  /*0080*/  LDC.64 R2, c[0x0][0x380] ;  /* 0x0000e000ff027b82 */ /* 0x000e220000000a00 */
[----:B-1----:R-:W-:-:S06]  /*0090*/  UIMAD UR4, UR4, UR5, URZ ;  /* 0x00000005040472a4 */ /* 0x002fcc000f8e02ff */
[----:B0-----:R-:W-:-:S04]  /*00a0*/  IADD3 R10, P0, P1, R2, UR4, R11 ;  /* 0x00000004020a7c10 */ /* 0x001fc8000f91e00b */
[----:B------:R-:W-:Y:S02]  /*00b0*/  IADD3.X R11, PT, PT, RZ, R3, RZ, P0, P1 ;  /* 0x00000003ff0b7210 */ /* 0x000fe400007e24ff */
[----:B------:R-:W-:Y:S02]  /*00c0*/  CS2R R2, SRZ ;  /* 0x0000000000027805 */ /* 0x000fe4000001ff00 */
[----:B------:R-:W-:Y:S01]  /*00d0*/  MOV R4, R10 ;  /* 0x0000000a00047202 */ /* 0x000fe20000000f00 */
[----:B------:R-:W-:-:S07]  /*00e0*/  IMAD.MOV.U32 R5, RZ, RZ, R11 ;  /* 0x000000ffff057224 */ /* 0x000fce00078e000b */
.L_x_0:
[----:B------:R-:W-:Y:S02]  /*00f0*/  HFMA2 R13, -RZ, RZ, 0, 0 ;  /* 0x00000000ff0d7431 */ /* 0x000fe400000001ff */
[----:B------:R-:W-:Y:S01]  /*0100*/  IMAD.MOV.U32 R16, RZ, RZ, -0x6bd21946 ;  /* 0x942de6baff107424 */ /* 0x000fe200078e00ff */
[----:B------:R-:W-:Y:S01]  /*0110*/  MOV R14, 0x92ace2bf ;  /* 0x92ace2bf000e7802 */ /* 0x000fe20000000f00 */
[----:B------:R-:W-:Y:S02]  /*0120*/  IMAD.MOV.U32 R17, RZ, RZ, 0x40 ;  /* 0x00000040ff117424 */ /* 0x000fe400078e00ff */
[----:B------:R-:W-:Y:S02]  /*0130*/  IMAD.MOV.U32 R12, RZ, RZ, 0xb ;  /* 0x0000000bff0c7424 */ /* 0x000fe400078e00ff */
[----:B------:R-:W-:-:S04]  /*0140*/  IMAD.HI.U32 R16, R4, -0x4b9ff597, R16 ;  /* 0xb4600a6904107827 */ /* 0x000fc800078e0010 */
[C---:B------:R-:W-:Y:S02]  /*0150*/  IMAD R17, R5.reuse, -0x21131993, RZ ;  /* 0xdeece66d05117824 */ /* 0x040fe400078e02ff */
[----:B------:R-:W-:Y:S02]  /*0160*/  IMAD R19, R5, -0x4b9ff597, RZ ;  /* 0xb4600a6905137824 */ /* 0x000fe400078e02ff */
[----:B------:R-:W-:-:S04]  /*0170*/  IMAD.HI.U32 R8, R4, -0x21131993, R12 ;  /* 0xdeece66d04087827 */ /* 0x000fc800078e000c */
[----:B------:R-:W-:Y:S02]  /*0180*/  HFMA2 R13, -RZ, RZ, 2874, 0.00180149078369140625 ;  /* 0x699d1761ff0d7431 */ /* 0x000fe400000001ff */
[C---:B------:R-:W-:Y:S02]  /*0190*/  IMAD R17, R4.reuse, 0x5, R17 ;  /* 0x0000000504117824 */ /* 0x040fe400078e0211 */
[----:B------:R-:W-:Y:S02]  /*01a0*/  IMAD R19, R4, 0x7760bb20, R19 ;  /* 0x7760bb2004137824 */ /* 0x000fe400078e0213 */
[----:B------:R-:W-:Y:S01]  /*01b0*/  IMAD.MOV.U32 R15, RZ, RZ, 0x1b185d56 ;  /* 0x1b185d56ff0f7424 */ /* 0x000fe200078e00ff */
[----:B------:R-:W-:Y:S01]  /*01c0*/  IADD3 R8, PT, PT, R8, R17, RZ ;  /* 0x0000001108087210 */ /* 0x000fe20007ffe0ff */
[----:B------:R-:W-:Y:S02]  /*01d0*/  IMAD.IADD R16, R16, 0x1, R19 ;  /* 0x0000000110107824 */ /* 0x000fe400078e0213 */
[----:B------:R-:W-:Y:S01]  /*01e0*/  IMAD.MOV.U32 R12, RZ, RZ, 0x7168255e ;  /* 0x7168255eff0c7424 */ /* 0x000fe200078e00ff */
[----:B------:R-:W-:Y:S01]  /*01f0*/  SHF.R.U32.HI R19, RZ, 0xa, R8 ;  /* 0x0000000aff137819 */ /* 0x000fe20000011608 */
[C---:B------:R-:W-:Y:S01]  /*0200*/  IMAD R27, R5.reuse, 0x3749a7f9, RZ ;  /* 0x3749a7f9051b7824 */ /* 0x040fe200078e02ff */
[----:B------:R-:W-:Y:S01]  /*0210*/  SHF.R.U32.HI R16, RZ, 0xa, R16 ;  /* 0x0000000aff107819 */ /* 0x000fe20000011610 */
[----:B------:R-:W-:Y:S01]  /*0220*/  IMAD R25, R5, -0x3063fc3, RZ ;  /* 0xfcf9c03d05197824 */ /* 0x000fe200078e02ff */
[----:B------:R-:W-:Y:S01]  /*0230*/  LOP3.LUT R19, R19, 0x3f, RZ, 0xc0, !PT ;  /* 0x0000003f13137812 */ /* 0x000fe200078ec0ff */
[----:B------:R-:W-:Y:S01]  /*0240*/  IMAD.HI.U32 R14, R4, -0x3063fc3, R14 ;  /* 0xfcf9c03d040e7827 */ /* 0x000fe200078e000e */
[----:B------:R-:W-:-:S03]  /*0250*/  LOP3.LUT R16, R16, 0x3f, RZ, 0xc0, !PT ;  /* 0x0000003f10107812 */ /* 0x000fc600078ec0ff */
[----:B------:R-:W-:Y:S01]  /*0260*/  IMAD.HI.U32 R15, R4, 0x3749a7f9, R12 ;  /* 0x3749a7f9040f7827 */ /* 0x000fe200078e000c */
[----:B------:R-:W-:-:S03]  /*0270*/  IADD3 R19, P2, P3, R23, R19, -R16 ;  /* 0x0000001317137210 */ /* 0x000fc60007b5e810 */
[----:B------:R-:W-:Y:S01]  /*0280*/  IMAD R26, R4, 0x2dae45d7, R27 ;  /* 0x2dae45d7041a7824 */ /* 0x000fe200078e021b */
[----:B------:R-:W-:Y:S01]  /*0290*/  IADD3.X R22, PT, PT, R22, -0x1, RZ, P2, P3 ;  /* 0xffffffff16167810 */ /* 0x000fe200017e64ff */
[----:B------:R-:W-:Y:S02]  /*02a0*/  IMAD R25, R4, 0x7b806e00, R25 ;  /* 0x7b806e0004197824 */ /* 0x000fe400078e0219 */
[----:B------:R-:W-:Y:S01]  /*02b0*/  IMAD.MOV.U32 R12, RZ, RZ, 0x544e593d ;  /* 0x544e593dff0c7424 */ /* 0x000fe200078e00ff */
[----:B------:R-:W-:Y:S01]  /*02c0*/  IADD3 R8, PT, PT, R15, R26, RZ ;  /* 0x0000001a0f087210 */ /* 0x000fe20007ffe0ff */
[----:B------:R-:W-:Y:S02]  /*02d0*/  IMAD.MOV.U32 R13, RZ, RZ, 0x21280aa8 ;  /* 0x21280aa8ff0d7424 */ /* 0x000fe400078e00ff */
[----:B------:R-:W-:Y:S02]  /*02e0*/  IMAD.IADD R18, R14, 0x1, R25 ;  /* 0x000000010e127824 */ /* 0x000fe400078e0219 */
[----:B------:R-:W-:-:S02]  /*02f0*/  IMAD R17, R5, 0x772c5f11, RZ ;  /* 0x772c5f1105117824 */ /* 0x000fc400078e02ff */
[----:B------:R-:W-:Y:S02]  /*0300*/  IMAD.MOV.U32 R14, RZ, RZ, 0x73c4cd04 ;  /* 0x73c4cd04ff0e7424 */ /* 0x000fe400078e00ff */
[----:B------:R-:W-:Y:S02]  /*0310*/  IMAD.MOV.U32 R15, RZ, RZ, -0x768ed2c8 ;  /* 0x89712d38ff0f7424 */ /* 0x000fe400078e00ff */
[----:B------:R-:W-:Y:S01]  /*0320*/  IMAD.HI.U32 R24, R4, -0x42f53b4b, R12 ;  /* 0xbd0ac4b504187827 */ /* 0x000fe200078e000c */
[----:B------:R-:W-:-:S03]  /*0330*/  MOV R12, 0xd1925d11 ;  /* 0xd1925d11000c7802 */ /* 0x000fc60000000f00 */
[----:B------:R-:W-:Y:S02]  /*0340*/  IMAD.MOV.U32 R13, RZ, RZ, 0x601a17a0 ;  /* 0x601a17a0ff0d7424 */ /* 0x000fe400078e00ff */
[----:B------:R-:W-:Y:S02]  /*0350*/  IMAD R23, R5, -0x42f53b4b, RZ ;  /* 0xbd0ac4b505177824 */ /* 0x000fe400078e02ff */
[C---:B------:R-:W-:Y:S02]  /*0360*/  IMAD R25, R4.reuse, 0x530f32eb, R17 ;  /* 0x530f32eb04197824 */ /* 0x040fe400078e0211 */
[----:B------:R-:W-:-:S04]  /*0370*/  IMAD.WIDE.U32 R16, R4, 0x772c5f11, R14 ;  /* 0x772c5f1104107825 */ /* 0x000fc800078e000e */
[----:B------:R-:W-:-:S04]  /*0380*/  IMAD.HI.U32 R12, R4, 0x7ed23b05, R12 ;  /* 0x7ed23b05040c7827 */ /* 0x000fc800078e000c */
[----:B------:R-:W-:Y:S02]  /*0390*/  IMAD R23, R4, 0x20c0d498, R23 ;  /* 0x20c0d49804177824 */ /* 0x000fe400078e0217 */
[----:B------:R-:W-:Y:S02]  /*03a0*/  IMAD R27, R5, 0x7ed23b05, RZ ;  /* 0x7ed23b05051b7824 */ /* 0x000fe400078e02ff */
[----:B------:R-:W-:Y:S01]  /*03b0*/  IMAD.IADD R13, R17, 0x1, R25 ;  /* 0x00000001110d7824 */ /* 0x000fe200078e0219 */
[----:B------:R-:W-:Y:S01]  /*03c0*/  IADD3 R24, PT, PT, R24, R23, RZ ;  /* 0x0000001718187210 */ /* 0x000fe20007ffe0ff */
[----:B------:R-:W-:Y:S02]  /*03d0*/  IMAD R17, R4, 0x1ebc37bc, R27 ;  /* 0x1ebc37bc04117824 */ /* 0x000fe400078e021b */
[----:B------:R-:W-:Y:S01]  /*03e0*/  IMAD R27, R5, -0x184739ab, RZ ;  /* 0xe7b8c655051b7824 */ /* 0x000fe200078e02ff */
[----:B------:R-:W-:Y:S01]  /*03f0*/  LOP3.LUT R23, R13, 0xffff, RZ, 0xc0, !PT ;  /* 0x0000ffff0d177812 */ /* 0x000fe200078ec0ff */
[----:B------:R-:W-:Y:S01]  /*0400*/  IMAD.IADD R17, R12, 0x1, R17 ;  /* 0x000000010c117824 */ /* 0x000fe200078e0211 */
[----:B------:R-:W-:Y:S01]  /*0410*/  SHF.R.U32.HI R12, RZ, 0xa, R24 ;  /* 0x0000000aff0c7819 */ /* 0x000fe20000011618 */
[----:B------:R-:W-:Y:S01]  /*0420*/  IMAD R29, R5, 0x6668aadd, RZ ;  /* 0x6668aadd051d7824 */ /* 0x000fe200078e02ff */
[----:B------:R-:W-:Y:S01]  /*0430*/  SHF.R.U32.HI R24, RZ, 0xa, R13 ;  /* 0x0000000aff187819 */ /* 0x000fe2000001160d */
[----:B------:R-:W-:Y:S01]  /*0440*/  IMAD R25, R23, 0x772c5f11, RZ ;  /* 0x772c5f1117197824 */ /* 0x000fe200078e02ff */
[----:B------:R-:W-:Y:S01]  /*0450*/  LOP3.LUT R23, R12, 0x3f, RZ, 0xc0, !PT ;  /* 0x0000003f0c177812 */ /* 0x000fe200078ec0ff */
[----:B------:R-:W-:Y:S01]  /*0460*/  IMAD.WIDE.U32 R12, R16, 0x772c5f11, R14 ;  /* 0x772c5f11100c7825 */ /* 0x000fe200078e000e */
[----:B------:R-:W-:-:S03]  /*0470*/  LOP3.LUT R24, R24, 0x3f, RZ, 0xc0, !PT ;  /* 0x0000003f18187812 */ /* 0x000fc600078ec0ff */
[----:B------:R-:W-:Y:S01]  /*0480*/  IMAD R25, R16, 0x530f32eb, R25 ;  /* 0x530f32eb10197824 */ /* 0x000fe200078e0219 */
[----:B------:R-:W-:Y:S01]  /*0490*/  SHF.R.U32.HI R16, RZ, 0xa, R18 ;  /* 0x0000000aff107819 */ /* 0x000fe20000011612 */
[----:B------:R-:W-:Y:S01]  /*04a0*/  IMAD R29, R4, 0x3c4b6be6, R29 ;  /* 0x3c4b6be6041d7824 */ /* 0x000fe200078e021d */
[----:B------:R-:W-:Y:S01]  /*04b0*/  SHF.R.U32.HI R18, RZ, 0xa, R8 ;  /* 0x0000000aff127819 */ /* 0x000fe20000011608 */
[----:B------:R-:W-:Y:S01]  /*04c0*/  IMAD.IADD R8, R13, 0x1, R25 ;  /* 0x000000010d087824 */ /* 0x000fe200078e0219 */
[----:B------:R-:W-:Y:S02]  /*04d0*/  IADD3 R23, P0, P1, R9, R23, -R24 ;  /* 0x0000001709177210 */ /* 0x000fe4000791e818 */
[----:B------:R-:W-:Y:S02]  /*04e0*/  LOP3.LUT R9, R16, 0x3f, RZ, 0xc0, !PT ;  /* 0x0000003f10097812 */ /* 0x000fe400078ec0ff */
[----:B------:R-:W-:Y:S01]  /*04f0*/  SHF.R.U32.HI R13, RZ, 0xa, R17 ;  /* 0x0000000aff0d7819 */ /* 0x000fe20000011611 */
[----:B------:R-:W-:Y:S01]  /*0500*/  IMAD R17, R22, R19, RZ ;  /* 0x0000001316117224 */ /* 0x000fe200078e02ff */
[----:B------:R-:W-:-:S02]  /*0510*/  SHF.R.U32.HI R16, RZ, 0xa, R8 ;  /* 0x0000000aff107819 */ /* 0x000fc40000011608 */
[----:B------:R-:W-:Y:S01]  /*0520*/  LOP3.LUT R13, R13, 0x3f, RZ, 0xc0, !PT ;  /* 0x0000003f0d0d7812 */ /* 0x000fe200078ec0ff */
[----:B------:R-:W-:Y:S01]  /*0530*/  IMAD R25, R19, R22, R17 ;  /* 0x0000001613197224 */ /* 0x000fe200078e0211 */
[----:B------:R-:W-:Y:S01]  /*0540*/  LOP3.LUT R16, R16, 0x3f, RZ, 0xc0, !PT ;  /* 0x0000003f10107812 */ /* 0x000fe200078ec0ff */
[----:B------:R-:W-:Y:S01]  /*0550*/  IMAD.MOV.U32 R17, RZ, RZ, 0x48f086d9 ;  /* 0x48f086d9ff117424 */ /* 0x000fe200078e00ff */
[----:B------:R-:W-:Y:S02]  /*0560*/  LOP3.LUT R18, R18, 0x3f, RZ, 0xc0, !PT ;  /* 0x0000003f12127812 */ /* 0x000fe400078ec0ff */
[----:B------:R-:W-:Y:S01]  /*0570*/  IADD3 R13, P4, P5, R23, R13, -R16 ;  /* 0x0000000d170d7210 */ /* 0x000fe20007d9e810 */
[----:B------:R-:W-:Y:S01]  /*0580*/  HFMA2 R16, -RZ, RZ, 0.0035247802734375, -1.1748046875 ;  /* 0x1b38bcb3ff107431 */ /* 0x000fe200000001ff */
[C---:B------:R-:W-:Y:S01]  /*0590*/  IADD3 R9, P2, P3, R19.reuse, R9, -R18 ;  /* 0x0000000913097210 */ /* 0x040fe20007b5e812 */
[----:B------:R-:W-:Y:S01]  /*05a0*/  IMAD.WIDE.U32 R18, R19, R19, RZ ;  /* 0x0000001313127225 */ /* 0x000fe200078e00ff */
[----:B------:R-:W-:-:S02]  /*05b0*/  IADD3.X R20, PT, PT, R20, -0x1, RZ, P0, P1 ;  /* 0xffffffff14147810 */ /* 0x000fc400007e24ff */
[----:B------:R-:W-:Y:S01]  /*05c0*/  IADD3.X R22, PT, PT, R22, -0x1, RZ, P2, P3 ;  /* 0xffffffff16167810 */ /* 0x000fe200017e64ff */
[----:B------:R-:W-:Y:S01]  /*05d0*/  IMAD.IADD R19, R19, 0x1, R25 ;  /* 0x0000000113137824 */ /* 0x000fe200078e0219 */
[----:B------:R-:W-:Y:S01]  /*05e0*/  LOP3.LUT R8, R8, 0xffff, RZ, 0xc0, !PT ;  /* 0x0000ffff08087812 */ /* 0x000fe200078ec0ff */
[----:B------:R-:W-:Y:S02]  /*05f0*/  IMAD R25, R20, R23, RZ ;  /* 0x0000001714197224 */ /* 0x000fe400078e02ff */
[----:B------:R-:W-:Y:S01]  /*0600*/  IMAD.HI.U32 R24, R4, -0x1f9798f3, R16 ;  /* 0xe068670d04187827 */ /* 0x000fe200078e0010 */
[----:B------:R-:W-:-:S03]  /*0610*/  MOV R16, 0xbfb52a42 ;  /* 0xbfb52a4200107802 */ /* 0x000fc60000000f00 */
[----:B------:R-:W-:Y:S02]  /*0620*/  IMAD R17, R5, -0x1f9798f3, RZ ;  /* 0xe068670d05117824 */ /* 0x000fe400078e02ff */
[----:B------:R-:W-:-:S04]  /*0630*/  IMAD.WIDE.U32 R18, R23, R23, R18 ;  /* 0x0000001717127225 */ /* 0x000fc800078e0012 */
[----:B------:R-:W-:Y:S01]  /*0640*/  IMAD R25, R23, R20, R25 ;  /* 0x0000001417197224 */ /* 0x000fe200078e0219 */
[-C--:B------:R-:W-:Y:S01]  /*0650*/  ISETP.GT.U32.AND P1, PT, R18, R21.reuse, PT ;  /* 0x000000151200720c */ /* 0x080fe20003f24070 */
[----:B------:R-:W-:Y:S01]  /*0660*/  IMAD R23, R4, 0x457fa139, R17 ;  /* 0x457fa13904177824 */ /* 0x000fe200078e0211 */
[----:B------:R-:W-:Y:S01]  /*0670*/  ISETP.GT.U32.AND P0, PT, R18, R21, PT ;  /* 0x000000151200720c */ /* 0x000fe20003f04070 */
[----:B------:R-:W-:Y:S01]  /*0680*/  IMAD.MOV.U32 R17, RZ, RZ, 0x456c7455 ;  /* 0x456c7455ff117424 */ /* 0x000fe200078e00ff */
[----:B------:R-:W-:Y:S01]  /*0690*/  IADD3.X R20, PT, PT, R20, -0x1, RZ, P4, P5 ;  /* 0xffffffff14147810 */ /* 0x000fe200027ea4ff */
[----:B------:R-:W-:Y:S01]  /*06a0*/  IMAD.IADD R23, R24, 0x1, R23 ;  /* 0x0000000118177824 */ /* 0x000fe200078e0217 */
[----:B------:R-:W-:Y:S01]  /*06b0*/  IADD3 R24, PT, PT, R19, R25, RZ ;  /* 0x0000001913187210 */ /* 0x000fe20007ffe0ff */
[----:B------:R-:W-:-:S03]  /*06c0*/  IMAD.HI.U32 R16, R4, -0x60fa7177, R16 ;  /* 0x9f058e8904107827 */ /* 0x000fc600078e0010 */
[----:B------:R-:W-:Y:S01]  /*06d0*/  ISETP.GT.U32.AND.EX P1, PT, R24, R3, PT, P1 ;  /* 0x000000031800720c */ /* 0x000fe20003f24110 */
[----:B------:R-:W-:Y:S01]  /*06e0*/  IMAD R17, R5, -0x60fa7177, RZ ;  /* 0x9f058e8905117824 */ /* 0x000fe200078e02ff */
[----:B------:R-:W-:Y:S01]  /*06f0*/  SHF.R.U32.HI R23, RZ, 0xa, R23 ;  /* 0x0000000aff177819 */ /* 0x000fe20000011617 */
[----:B------:R-:W-:Y:S01]  /*0700*/  IMAD R19, R22, R9, RZ ;  /* 0x0000000916137224 */ /* 0x000fe200078e02ff */
[----:B------:R-:W-:Y:S01]  /*0710*/  SEL R21, R18, R21, P1 ;  /* 0x0000001512157207 */ /* 0x000fe20000800000 */
[----:B------:R-:W-:Y:S01]  /*0720*/  IMAD R17, R4, 0x7631121f, R17 ;  /* 0x7631121f04117824 */ /* 0x000fe200078e0211 */
[----:B------:R-:W-:Y:S01]  /*0730*/  LOP3.LUT R23, R23, 0x3f, RZ, 0xc0, !PT ;  /* 0x0000003f17177812 */ /* 0x000fe200078ec0ff */
[----:B------:R-:W-:Y:S01]  /*0740*/  IMAD R19, R9, R22, R19 ;  /* 0x0000001609137224 */ /* 0x000fe200078e0213 */
[-C--:B------:R-:W-:Y:S01]  /*0750*/  ISETP.GT.U32.AND.EX P0, PT, R24, R3.reuse, PT, P0 ;  /* 0x000000031800720c */ /* 0x080fe20003f04100 */
[----:B------:R-:W-:Y:S02]  /*0760*/  IMAD.IADD R16, R16, 0x1, R17 ;  /* 0x0000000110107824 */ /* 0x000fe400078e0211 */
[----:B------:R-:W-:Y:S01]  /*0770*/  HFMA2 R17, -RZ, RZ, 177, 0.96142578125 ;  /* 0x59883bb1ff117431 */ /* 0x000fe200000001ff */
[----:B------:R-:W-:-:S02]  /*0780*/  SEL R3, R24, R3, P1 ;  /* 0x0000000318037207 */ /* 0x000fc40000800000 */
[----:B------:R-:W-:Y:S01]  /*0790*/  SHF.R.U32.HI R18, RZ, 0xa, R16 ;  /* 0x0000000aff127819 */ /* 0x000fe20000011610 */
[----:B------:R-:W-:-:S03]  /*07a0*/  IMAD.MOV.U32 R16, RZ, RZ, -0x6b0db5db ;  /* 0x94f24a25ff107424 */ /* 0x000fc600078e00ff */
[----:B------:R-:W-:Y:S01]  /*07b0*/  LOP3.LUT R18, R18, 0x3f, RZ, 0xc0, !PT ;  /* 0x0000003f12127812 */ /* 0x000fe200078ec0ff */
[----:B------:R-:W-:-:S03]  /*07c0*/  IMAD.HI.U32 R25, R4, -0x184739ab, R16 ;  /* 0xe7b8c65504197827 */ /* 0x000fc600078e0010 */
[C---:B------:R-:W-:Y:S01]  /*07d0*/  IADD3 R23, P2, P3, R9.reuse, R23, -R18 ;  /* 0x0000001709177210 */ /* 0x040fe20007b5e812 */
[----:B------:R-:W-:-:S03]  /*07e0*/  IMAD.WIDE.U32 R16, R9, R9, RZ ;  /* 0x0000000909107225 */ /* 0x000fc600078e00ff */
[----:B------:R-:W-:Y:S01]  /*07f0*/  IADD3.X R22, PT, PT, R22, -0x1, RZ, P2, P3 ;  /* 0xffffffff16167810 */ /* 0x000fe200017e64ff */
[----:B------:R-:W-:Y:S02]  /*0800*/  IMAD.IADD R9, R17, 0x1, R19 ;  /* 0x0000000111097824 */ /* 0x000fe400078e0213 */
[----:B------:R-:W-:Y:S02]  /*0810*/  IMAD R18, R4, -0x5aa9ac44, R27 ;  /* 0xa55653bc04127824 */ /* 0x000fe400078e021b */
[----:B------:R-:W-:Y:S01]  /*0820*/  IMAD R19, R8, 0x772c5f11, RZ ;  /* 0x772c5f1108137824 */ /* 0x000fe200078e02ff */
[----:B------:R-:W-:Y:S01]  /*0830*/  MOV R8, R16 ;  /* 0x0000001000087202 */ /* 0x000fe20000000f00 */
[----:B------:R-:W-:Y:S02]  /*0840*/  IMAD.IADD R25, R25, 0x1, R18 ;  /* 0x0000000119197824 */ /* 0x000fe400078e0212 */
[C---:B------:R-:W-:Y:S02]  /*0850*/  IMAD R27, R12.reuse, 0x530f32eb, R19 ;  /* 0x530f32eb0c1b7824 */ /* 0x040fe400078e0213 */
[----:B------:R-:W-:-:S04]  /*0860*/  IMAD.WIDE.U32 R18, R12, 0x772c5f11, R14 ;  /* 0x772c5f110c127825 */ /* 0x000fc800078e000e */
[----:B------:R-:W-:Y:S01]  /*0870*/  IMAD.MOV.U32 R16, RZ, RZ, -0xbac3e19 ;  /* 0xf453c1e7ff107424 */ /* 0x000fe200078e00ff */
[----:B------:R-:W-:Y:S01]  /*0880*/  IADD3 R19, PT, PT, R19, R27, RZ ;  /* 0x0000001b13137210 */ /* 0x000fe20007ffe0ff */
[----:B------:R-:W-:Y:S02]  /*0890*/  IMAD.MOV.U32 R17, RZ, RZ, -0x1a26117b ;  /* 0xe5d9ee85ff117424 */ /* 0x000fe400078e00ff */
[-C--:B------:R-:W-:Y:S01]  /*08a0*/  IMAD.WIDE.U32 R8, R13, R13.reuse, R8 ;  /* 0x0000000d0d087225 */ /* 0x080fe200078e0008 */
[----:B------:R-:W-:Y:S02]  /*08b0*/  SHF.R.U32.HI R12, RZ, 0xa, R19 ;  /* 0x0000000aff0c7819 */ /* 0x000fe40000011613 */
[----:B------:R-:W-:Y:S01]  /*08c0*/  LOP3.LUT R19, R19, 0xffff, RZ, 0xc0, !PT ;  /* 0x0000ffff13137812 */ /* 0x000fe200078ec0ff */
[----:B------:R-:W-:Y:S01]  /*08d0*/  IMAD.HI.U32 R16, R4, 0x6668aadd, R16 ;  /* 0x6668aadd04107827 */ /* 0x000fe200078e0010 */
[----:B------:R-:W-:Y:S02]  /*08e0*/  SHF.R.U32.HI R17, RZ, 0xa, R25 ;  /* 0x0000000aff117819 */ /* 0x000fe40000011619 */
[----:B------:R-:W-:Y:S01]  /*08f0*/  LOP3.LUT R12, R12, 0x3f, RZ, 0xc0, !PT ;  /* 0x0000003f0c0c7812 */ /* 0x000fe200078ec0ff */
[----:B------:R-:W-:Y:S01]  /*0900*/  IMAD R25, R20, R13, RZ ;  /* 0x0000000d14197224 */ /* 0x000fe200078e02ff */
[----:B------:R-:W-:Y:S01]  /*0910*/  LOP3.LUT R17, R17, 0x3f, RZ, 0xc0, !PT ;  /* 0x0000003f11117812 */ /* 0x000fe200078ec0ff */
[----:B------:R-:W-:Y:S01]  /*0920*/  IMAD.IADD R16, R16, 0x1, R29 ;  /* 0x0000000110107824 */ /* 0x000fe200078e021d */
[C---:B------:R-:W-:Y:S01]  /*0930*/  ISETP.GT.U32.AND P1, PT, R8.reuse, R21, PT ;  /* 0x000000150800720c */ /* 0x040fe20003f24070 */
[C---:B------:R-:W-:Y:S01]  /*0940*/  IMAD R25, R13.reuse, R20, R25 ;  /* 0x000000140d197224 */ /* 0x040fe200078e0219 */
[----:B------:R-:W-:Y:S01]  /*0950*/  IADD3 R17, P4, P5, R13, R17, -R12 ;  /* 0x000000110d117210 */ /* 0x000fe20007d9e80c */
[----:B------:R-:W-:Y:S01]  /*0960*/  IMAD.MOV.U32 R12, RZ, RZ, 0x5ad31966 ;  /* 0x5ad31966ff0c7424 */ /* 0x000fe200078e00ff */
[----:B------:R-:W-:Y:S01]  /*0970*/  MOV R13, 0x7d17916c ;  /* 0x7d17916c000d7802 */ /* 0x000fe20000000f00 */
[----:B------:R-:W-:Y:S01]  /*0980*/  IMAD.IADD R24, R9, 0x1, R25 ;  /* 0x0000000109187824 */ /* 0x000fe200078e0219 */
[----:B------:R-:W-:Y:S01]  /*0990*/  ISETP.GT.U32.AND P2, PT, R8, R21, PT ;  /* 0x000000150800720c */ /* 0x000fe20003f44070 */
[----:B------:R-:W-:Y:S01]  /*09a0*/  IMAD R19, R19, 0x772c5f11, RZ ;  /* 0x772c5f1113137824 */ /* 0x000fe200078e02ff */
[----:B------:R-:W-:Y:S01]  /*09b0*/  SHF.R.U32.HI R16, RZ, 0xa, R16 ;  /* 0x0000000aff107819 */ /* 0x000fe20000011610 */
[----:B------:R-:W-:Y:S01]  /*09c0*/  IMAD.HI.U32 R12, R4, -0x3230b1e7, R12 ;  /* 0xcdcf4e19040c7827 */ /* 0x000fe200078e000c */
[----:B------:R-:W-:-:S02]  /*09d0*/  ISETP.GT.U32.AND.EX P1, PT, R24, R3, PT, P1 ;  /* 0x000000031800720c */ /* 0x000fc40003f24110 */
[----:B------:R-:W-:Y:S01]  /*09e0*/  IADD3.X R20, PT, PT, R20, -0x1, RZ, P4, P5 ;  /* 0xffffffff14147810 */ /* 0x000fe200027ea4ff */
[C---:B------:R-:W-:Y:S01]  /*09f0*/  IMAD R13, R5.reuse, -0x3230b1e7, RZ ;  /* 0xcdcf4e19050d7824 */ /* 0x040fe200078e02ff */
[----:B------:R-:W-:Y:S01]  /*0a00*/  SEL R21, R8, R21, P1 ;  /* 0x0000001508157207 */ /* 0x000fe20000800000 */
[----:B------:R-:W-:Y:S02]  /*0a10*/  HFMA2 R8, -RZ, RZ, 0.2103271484375, 18320 ;  /* 0x32bb7479ff087431 */ /* 0x000fe400000001ff */
[----:B------:R-:W-:Y:S01]  /*0a20*/  IMAD R27, R5, -0x7185495b, RZ ;  /* 0x8e7ab6a5051b7824 */ /* 0x000fe200078e02ff */
[-C--:B------:R-:W-:Y:S01]  /*0a30*/  ISETP.GT.U32.AND.EX P2, PT, R24, R3.reuse, PT, P2 ;  /* 0x000000031800720c */ /* 0x080fe20003f44120 */
[----:B------:R-:W-:Y:S01]  /*0a40*/  IMAD R13, R4, -0x4bb18beb, R13 ;  /* 0xb44e7415040d7824 */ /* 0x000fe200078e020d */
[----:B------:R-:W-:Y:S01]  /*0a50*/  SEL R24, R24, R3, P1 ;  /* 0x0000000318187207 */ /* 0x000fe20000800000 */
[----:B------:R-:W-:Y:S02]  /*0a60*/  IMAD.MOV.U32 R9, RZ, RZ, 0x3c768e5c ;  /* 0x3c768e5cff097424 */ /* 0x000fe400078e00ff */
[----:B------:R-:W-:-:S02]  /*0a70*/  IMAD.IADD R12, R12, 0x1, R13 ;  /* 0x000000010c0c7824 */ /* 0x000fc400078e020d */
[----:B------:R-:W-:-:S03]  /*0a80*/  IMAD.WIDE.U32 R14, R18, 0x772c5f11, R14 ;  /* 0x772c5f11120e7825 */ /* 0x000fc600078e000e */
[----:B------:R-:W-:Y:S01]  /*0a90*/  SHF.R.U32.HI R5, RZ, 0xa, R12 ;  /* 0x0000000aff057819 */ /* 0x000fe2000001160c */
[----:B------:R-:W-:Y:S02]  /*0aa0*/  IMAD R19, R18, 0x530f32eb, R19 ;  /* 0x530f32eb12137824 */ /* 0x000fe400078e0213 */
[----:B------:R-:W-:Y:S01]  /*0ab0*/  IMAD.HI.U32 R9, R4, -0x7185495b, R8 ;  /* 0x8e7ab6a504097827 */ /* 0x000fe200078e0008 */
[----:B------:R-:W-:-:S03]  /*0ac0*/  LOP3.LUT R8, R16, 0x3f, RZ, 0xc0, !PT ;  /* 0x0000003f10087812 */ /* 0x000fc600078ec0ff */
[----:B------:R-:W-:Y:S01]  /*0ad0*/  IMAD R18, R4, 0x33530b83, R27 ;  /* 0x33530b8304127824 */ /* 0x000fe200078e021b */
[----:B------:R-:W-:Y:S01]  /*0ae0*/  LOP3.LUT R4, R5, 0x3f, RZ, 0xc0, !PT ;  /* 0x0000003f05047812 */ /* 0x000fe200078ec0ff */
[-C--:B------:R-:W-:Y:S02]  /*0af0*/  IMAD R13, R22, R23.reuse, RZ ;  /* 0x00000017160d7224 */ /* 0x080fe400078e02ff */
[----:B------:R-:W-:Y:S01]  /*0b00*/  IMAD.IADD R19, R15, 0x1, R19 ;  /* 0x000000010f137824 */ /* 0x000fe200078e0213 */
[----:B------:R-:W-:Y:S01]  /*0b10*/  IADD3 R9, PT, PT, R9, R18, RZ ;  /* 0x0000001209097210 */ /* 0x000fe20007ffe0ff */
[C---:B------:R-:W-:Y:S02]  /*0b20*/  IMAD R25, R23.reuse, R22, R13 ;  /* 0x0000001617197224 */ /* 0x040fe400078e020d */
[C---:B------:R-:W-:Y:S01]  /*0b30*/  IMAD.WIDE.U32 R12, R23.reuse, R23, RZ ;  /* 0x00000017170c7225 */ /* 0x040fe200078e00ff */
[----:B------:R-:W-:Y:S02]  /*0b40*/  IADD3 R23, P3, P6, R23, R8, -R4 ;  /* 0x0000000817177210 */ /* 0x000fe40007e7e804 */
[----:B------:R-:W-:Y:S01]  /*0b50*/  SHF.R.U32.HI R9, RZ, 0xa, R9 ;  /* 0x0000000aff097819 */ /* 0x000fe20000011609 */
[----:B------:R-:W-:Y:S01]  /*0b60*/  IMAD R15, R20, R17, RZ ;  /* 0x00000011140f7224 */ /* 0x000fe200078e02ff */
[----:B------:R-:W-:Y:S01]  /*0b70*/  SHF.R.U32.HI R8, RZ, 0xa, R19 ;  /* 0x0000000aff087819 */ /* 0x000fe20000011613 */
[----:B------:R-:W-:Y:S01]  /*0b80*/  IMAD.IADD R13, R13, 0x1, R25 ;  /* 0x000000010d0d7824 */ /* 0x000fe200078e0219 */
[----:B------:R-:W-:Y:S01]  /*0b90*/  IADD3.X R22, PT, PT, R22, -0x1, RZ, P3, P6 ;  /* 0xffffffff16167810 */ /* 0x000fe20001fec4ff */
[----:B------:R-:W-:Y:S01]  /*0ba0*/  IMAD R15, R17, R20, R15 ;  /* 0x00000014110f7224 */ /* 0x000fe200078e020f */
[----:B------:R-:W-:Y:S01]  /*0bb0*/  LOP3.LUT R9, R9, 0x3f, RZ, 0xc0, !PT ;  /* 0x0000003f09097812 */ /* 0x000fe200078ec0ff */
[----:B------:R-:W-:Y:S01]  /*0bc0*/  IMAD.WIDE.U32 R4, R23, R23, RZ ;  /* 0x0000001717047225 */ /* 0x000fe200078e00ff */
[----:B------:R-:W-:-:S03]  /*0bd0*/  LOP3.LUT R8, R8, 0x3f, RZ, 0xc0, !PT ;  /* 0x0000003f08087812 */ /* 0x000fc600078ec0ff */
[----:B------:R-:W-:Y:S01]  /*0be0*/  IMAD R16, R22, R23, RZ ;  /* 0x0000001716107224 */ /* 0x000fe200078e02ff */
[C---:B------:R-:W-:Y:S01]  /*0bf0*/  IADD3 R9, P3, P4, R17.reuse, R9, -R8 ;  /* 0x0000000911097210 */ /* 0x040fe20007c7e808 */
[----:B------:R-:W-:-:S03]  /*0c00*/  IMAD.WIDE.U32 R12, R17, R17, R12 ;  /* 0x00000011110c7225 */ /* 0x000fc600078e000c */
[----:B------:R-:W-:Y:S01]  /*0c10*/  IADD3.X R20, PT, PT, R20, -0x1, RZ, P3, P4 ;  /* 0xffffffff14147810 */ /* 0x000fe20001fe84ff */
[----:B------:R-:W-:Y:S01]  /*0c20*/  IMAD R25, R23, R22, R16 ;  /* 0x0000001617197224 */ /* 0x000fe200078e0210 */
[----:B------:R-:W-:Y:S02]  /*0c30*/  IADD3 R3, P4, PT, R2, 0x1, RZ ;  /* 0x0000000102037810 */ /* 0x000fe40007f9e0ff */
[----:B------:R-:W-:Y:S01]  /*0c40*/  IADD3 R13, PT, PT, R13, R15, RZ ;  /* 0x0000000f0d0d7210 */ /* 0x000fe20007ffe0ff */
[----:B------:R-:W-:Y:S01]  /*0c50*/  IMAD.IADD R5, R5, 0x1, R25 ;  /* 0x0000000105057824 */ /* 0x000fe200078e0219 */
[----:B------:R-:W-:Y:S01]  /*0c60*/  ISETP.GT.U32.AND P3, PT, R12, R21, PT ;  /* 0x000000150c00720c */ /* 0x000fe20003f64070 */
[-C--:B------:R-:W-:Y:S01]  /*0c70*/  IMAD R8, R20, R9.reuse, RZ ;  /* 0x0000000914087224 */ /* 0x080fe200078e02ff */
[----:B------:R-:W-:Y:S01]  /*0c80*/  @!P2 SEL R3, R2, R6, P0 ;  /* 0x000000060203a207 */ /* 0x000fe20000000000 */
[----:B------:R-:W-:Y:S01]  /*0c90*/  IMAD.WIDE.U32 R16, R9, R9, R4 ;  /* 0x0000000909107225 */ /* 0x000fe200078e0004 */
[----:B------:R-:W-:-:S02]  /*0ca0*/  ISETP.GT.U32.AND.EX P3, PT, R13, R24, PT, P3 ;  /* 0x000000180d00720c */ /* 0x000fc40003f64130 */
[----:B------:R-:W-:Y:S01]  /*0cb0*/  ISETP.GT.U32.AND P1, PT, R12, R21, PT ;  /* 0x000000150c00720c */ /* 0x000fe20003f24070 */
[----:B------:R-:W-:Y:S01]  /*0cc0*/  IMAD.X R15, RZ, RZ, R0, P4 ;  /* 0x000000ffff0f7224 */ /* 0x000fe200020e0600 */
[----:B------:R-:W-:Y:S01]  /*0cd0*/  @!P2 SEL R15, R0, R7, P0 ;  /* 0x00000007000fa207 */ /* 0x000fe20000000000 */
[----:B------:R-:W-:Y:S01]  /*0ce0*/  IMAD R5, R9, R20, R8 ;  /* 0x0000001409057224 */ /* 0x000fe200078e0208 */
[C---:B------:R-:W-:Y:S02]  /*0cf0*/  IADD3 R8, P2, PT, R2.reuse, 0x2, RZ ;  /* 0x0000000202087810 */ /* 0x040fe40007f5e0ff */
[C---:B------:R-:W-:Y:S01]  /*0d00*/  IADD3 R6, P4, PT, R2.reuse, 0x3, RZ ;  /* 0x0000000302067810 */ /* 0x040fe20007f9e0ff */
[----:B------:R-:W-:Y:S01]  /*0d10*/  IMAD.IADD R5, R17, 0x1, R5 ;  /* 0x0000000111057824 */ /* 0x000fe200078e0205 */
[----:B------:R-:W-:Y:S02]  /*0d20*/  IADD3 R2, P5, PT, R2, 0x4, RZ ;  /* 0x0000000402027810 */ /* 0x000fe40007fbe0ff */
[----:B------:R-:W-:Y:S01]  /*0d30*/  SEL R21, R12, R21, P3 ;  /* 0x000000150c157207 */ /* 0x000fe20001800000 */
[--C-:B------:R-:W-:Y:S01]  /*0d40*/  IMAD.X R7, RZ, RZ, R0.reuse, P4 ;  /* 0x000000ffff077224 */ /* 0x100fe200020e0600 */
[----:B------:R-:W-:Y:S01]  /*0d50*/  IADD3.X R12, PT, PT, RZ, R0, RZ, P2, !PT ;  /* 0x00000000ff0c7210 */ /* 0x000fe200017fe4ff */
[----:B------:R-:W-:Y:S01]  /*0d60*/  IMAD.X R0, RZ, RZ, R0, P5 ;  /* 0x000000ffff007224 */ /* 0x000fe200028e0600 */
[----:B------:R-:W-:-:S02]  /*0d70*/  SEL R18, R13, R24, P3 ;  /* 0x000000180d127207 */ /* 0x000fc40001800000 */
[-C--:B------:R-:W-:Y:S02]  /*0d80*/  ISETP.GT.U32.AND P3, PT, R16, R21.reuse, PT ;  /* 0x000000151000720c */ /* 0x080fe40003f64070 */
[----:B------:R-:W-:Y:S02]  /*0d90*/  ISETP.NE.U32.AND P2, PT, R2, 0x3e8, PT ;  /* 0x000003e80200780c */ /* 0x000fe40003f45070 */
[----:B------:R-:W-:Y:S02]  /*0da0*/  ISETP.GT.U32.AND.EX P0, PT, R5, R18, PT, P3 ;  /* 0x000000120500720c */ /* 0x000fe40003f04130 */
[----:B------:R-:W-:Y:S02]  /*0db0*/  ISETP.NE.AND.EX P2, PT, R0, RZ, PT, P2 ;  /* 0x000000ff0000720c */ /* 0x000fe40003f45320 */
[----:B------:R-:W-:Y:S02]  /*0dc0*/  ISETP.GT.U32.AND P3, PT, R16, R21, PT ;  /* 0x000000151000720c */ /* 0x000fe40003f64070 */
[----:B------:R-:W-:-:S02]  /*0dd0*/  ISETP.GT.U32.AND.EX P1, PT, R13, R24, PT, P1 ;  /* 0x000000180d00720c */ /* 0x000fc40003f24110 */
[C---:B------:R-:W-:Y:S02]  /*0de0*/  ISETP.GT.U32.AND.EX P3, PT, R5.reuse, R18, PT, P3 ;  /* 0x000000120500720c */ /* 0x040fe40003f64130 */
[----:B------:R-:W-:Y:S02]  /*0df0*/  MOV R4, R14 ;  /* 0x0000000e00047202 */ /* 0x000fe40000000f00 */
[----:B------:R-:W-:Y:S02]  /*0e00*/  SEL R21, R16, R21, P3 ;  /* 0x0000001510157207 */ /* 0x000fe40001800000 */
[----:B------:R-:W-:Y:S02]  /*0e10*/  @!P0 SEL R6, R8, R3, P1 ;  /* 0x0000000308068207 */ /* 0x000fe40000800000 */
[----:B------:R-:W-:Y:S02]  /*0e20*/  SEL R3, R5, R18, P3 ;  /* 0x0000001205037207 */ /* 0x000fe40001800000 */
[----:B------:R-:W-:-:S02]  /*0e30*/  @!P0 SEL R7, R12, R15, P1 ;  /* 0x0000000f0c078207 */ /* 0x000fc40000800000 */
[----:B------:R-:W-:Y:S01]  /*0e40*/  LOP3.LUT R5, R19, 0xffff, RZ, 0xc0, !PT ;  /* 0x0000ffff13057812 */ /* 0x000fe200078ec0ff */
[----:B------:R-:W-:Y:S06]  /*0e50*/  @P2 BRA `(.L_x_0) ;  /* 0xfffffff000a42947 */ /* 0x000fec000383ffff */
[----:B------:R-:W-:-:S04]  /*0e60*/  ISETP.GE.U32.AND P0, PT, R21, 0x1c9c380, PT ;  /* 0x01c9c3801500780c */ /* 0x000fc80003f06070 */
[----:B------:R-:W-:-:S13]  /*0e70*/  ISETP.GE.U32.AND.EX P0, PT, R3, RZ, PT, P0 ;  /* 0x000000ff0300720c */ /* 0x000fda0003f06100 */
[----:B------:R-:W-:Y:S05]  /*0e80*/  @!P0 EXIT ;  /* 0x000000000000894d */ /* 0x000fea0003800000 */
[----:B------:R-:W0:Y:S01]  /*0e90*/  S2R R9, SR_LANEID ;  /* 0x0000000000097919 */ /* 0x000e220000000000 */
[----:B------:R-:W-:Y:S01]  /*0ea0*/  VOTEU.ANY UR6, UPT, PT ;  /* 0x0000000000067886 */ /* 0x000fe200038e0100 */
[----:B------:R-:W1:Y:S01]  /*0eb0*/  LDC.64 R4, c[0x0][0x390] ;  /* 0x0000e400ff047b82 */ /* 0x000e620000000a00 */
[----:B------:R-:W0:Y:S01]  /*0ec0*/  FLO.U32 R0, UR6 ;  /* 0x0000000600007d00 */ /* 0x000e2200080e0000 */
[----:B------:R-:W1:Y:S07]  /*0ed0*/  LDCU.64 UR4, c[0x0][0x358] ;  /* 0x00006b00ff0477ac */ /* 0x000e6e0008000a00 */
[----:B------:R-:W1:Y:S01]  /*0ee0*/  POPC R13, UR6 ;  /* 0x00000006000d7d09 */ /* 0x000e620008000000 */
[----:B0-----:R-:W-:-:S13]  /*0ef0*/  ISETP.EQ.U32.AND P0, PT, R0, R9, PT ;  /* 0x000000090000720c */ /* 0x001fda0003f02070 */
[----:B-1----:R-:W2:Y:S01]  /*0f00*/  @P0 ATOMG.E.ADD.STRONG.GPU PT, R5, desc[UR4][R4.64], R13 ;  /* 0x8000000d040509a8 */ /* 0x002ea200081ef104 */
[----:B------:R-:W0:Y:S02]  /*0f10*/  S2R R2, SR_LTMASK ;  /* 0x0000000000027919 */ /* 0x000e240000003900 */
[----:B0-----:R-:W-:-:S06]  /*0f20*/  LOP3.LUT R2, R2, UR6, RZ, 0xc0, !PT ;  /* 0x0000000602027c12 */ /* 0x001fcc000f8ec0ff */
[----:B------:R-:W0:Y:S01]  /*0f30*/  POPC R2, R2 ;  /* 0x0000000200027309 */ /* 0x000e220000000000 */
[----:B--2---:R-:W0:Y:S02]  /*0f40*/  SHFL.IDX PT, R9, R5, R0, 0x1f ;  /* 0x00001f0005097589 */ /* 0x004e2400000e0000 */
[----:B0-----:R-:W-:-:S05]  /*0f50*/  IMAD.IADD R9, R9, 0x1, R2 ;  /* 0x0000000109097824 */ /* 0x001fca00078e0202 */
[----:B------:R-:W-:-:S13]  /*0f60*/  ISETP.GT.U32.AND P0, PT, R9, 0x3ff, PT ;  /* 0x000003ff0900780c */ /* 0x000fda0003f04070 */
[----:B------:R-:W-:Y:S05]  /*0f70*/  @P0 EXIT ;  /* 0x000000000000094d */ /* 0x000fea0003800000 */
[----:B------:R-:W0:Y:S01]  /*0f80*/  LDC.64 R4, c[0x0][0x388] ;  /* 0x0000e200ff047b82 */ /* 0x000e220000000a00 */
[----:B------:R-:W-:Y:S01]  /*0f90*/  MOV R2, R21 ;  /* 0x0000001500027202 */ /* 0x000fe20000000f00 */
[----:B0-----:R-:W-:-:S05]  /*0fa0*/  IMAD.WIDE.U32 R4, R9, 0x18, R4 ;  /* 0x0000001809047825 */ /* 0x001fca00078e0004 */
[----:B------:R-:W-:Y:S04]  /*0fb0*/  STG.E.64 desc[UR4][R4.64], R10 ;  /* 0x0000000a04007986 */ /* 0x000fe8000c101b04 */
[----:B------:R-:W-:Y:S04]  /*0fc0*/  STG.E.64 desc[UR4][R4.64+0x8], R6 ;  /* 0x0000080604007986 */ /* 0x000fe8000c101b04 */
[----:B------:R-:W-:Y:S01]  /*0fd0*/  STG.E.64 desc[UR4][R4.64+0x10], R2 ;  /* 0x0000100204007986 */ /* 0x000fe2000c101b04 */
[----:B------:R-:W-:Y:S05]  /*0fe0*/  EXIT ;  /* 0x000000000000794d */ /* 0x000fea0003800000 */
.L_x_1:
[----:B------:R-:W-:-:S00]  /*0ff0*/  BRA `(.L_x_1) ;  /* 0xfffffffc00fc7947 */ /* 0x000fc0000383ffff */
[----:B------:R-:W-:-:S00]  /*1000*/  NOP ;  /* 0x0000000000007918 */ /* 0x000fc00000000000 */
[----:B------:R-:W-:-:S00]  /*1010*/  NOP ;  /* 0x0000000000007918 */ /* 0x000fc00000000000 */
[----:B------:R-:W-:-:S00]  /*1020*/  NOP ;  /* 0x0000000000007918 */ /* 0x000fc00000000000 */
[----:B------:R-:W-:-:S00]  /*1030*/  NOP ;  /* 0x0000000000007918 */ /* 0x000fc00000000000 */
[----:B------:R-:W-:-:S00]  /*1040*/  NOP ;  /* 0x0000000000007918 */ /* 0x000fc00000000000 */
[----:B------:R-:W-:-:S00]  /*1050*/  NOP ;  /* 0x0000000000007918 */ /* 0x000fc00000000000 */
[----:B------:R-:W-:-:S00]  /*1060*/  NOP ;  /* 0x0000000000007918 */ /* 0x000fc00000000000 */
[----:B------:R-:W-:-:S00]  /*1070*/  NOP ;  /* 0x0000000000007918 */ /* 0x000fc00000000000 */
.L_x_2:


//--------------------- .nv.shared.reserved.0     --------------------------
	.section	.nv.shared.reserved.0,"aw",@nobits
	.weak		__nv_reservedSMEM_offset_0_alias
	.size		__nv_reservedSMEM_offset_0_alias, 0, 64
	.other		__nv_reservedSMEM_offset_0_alias,@"STO_CUDA_RESERVED_SHARED STV_DEFAULT"
__nv_reservedSMEM_offset_0_alias:
	.zero		0
	.zero		64


//--------------------- .nv.constant0._Z4testmP10SeedsArrayPj --------------------------
	.section	.nv.constant0._Z4testmP10SeedsArrayPj,"a",@progbits
	.sectionflags	@""
	.align	4
.nv.constant0._Z4testmP10SeedsArrayPj:
	.zero		920


//--------------------- SYMBOLS --------------------------

	.type		.nv.reservedSmem.offset0,@object
	.size		.nv.reservedSmem.offset0,0x4
